//
// Generated by NVIDIA NVVM Compiler
//
// Compiler Build ID: CL-36424714
// Cuda compilation tools, release 13.0, V13.0.88
// Based on NVVM 20.0.0
//

.version 9.0
.target sm_100
.address_size 64

	// .globl	_Z10matmultveciPdS_S_

.visible .entry _Z10matmultveciPdS_S_(
	.param .u32 _Z10matmultveciPdS_S__param_0,
	.param .u64 .ptr .align 1 _Z10matmultveciPdS_S__param_1,
	.param .u64 .ptr .align 1 _Z10matmultveciPdS_S__param_2,
	.param .u64 .ptr .align 1 _Z10matmultveciPdS_S__param_3
)
{
	.reg .pred 	%p<10>;
	.reg .b32 	%r<38>;
	.reg .b64 	%rd<31>;
	.reg .b64 	%fd<99>;

	ld.param.u32 	%r24, [_Z10matmultveciPdS_S__param_0];
	ld.param.u64 	%rd12, [_Z10matmultveciPdS_S__param_1];
	ld.param.u64 	%rd13, [_Z10matmultveciPdS_S__param_2];
	ld.param.u64 	%rd11, [_Z10matmultveciPdS_S__param_3];
	cvta.to.global.u64 	%rd1, %rd13;
	cvta.to.global.u64 	%rd2, %rd12;
	mov.u32 	%r1, %tid.x;
	mov.u32 	%r25, %ctaid.x;
	mov.u32 	%r26, %ntid.x;
	mul.lo.s32 	%r2, %r25, %r26;
	add.s32 	%r3, %r2, %r1;
	setp.lt.s32 	%p1, %r24, 1;
	@%p1 bra 	$L__BB0_13;
	cvta.to.global.u64 	%rd14, %rd11;
	mul.wide.s32 	%rd15, %r3, 8;
	add.s64 	%rd3, %rd14, %rd15;
	ld.global.f64 	%fd95, [%rd3];
	and.b32  	%r4, %r24, 15;
	setp.lt.u32 	%p2, %r24, 16;
	mov.b32 	%r34, 0;
	@%p2 bra 	$L__BB0_4;
	and.b32  	%r34, %r24, 2147483632;
	neg.s32 	%r32, %r34;
	add.s64 	%rd4, %rd2, 64;
	add.s64 	%rd29, %rd1, 64;
	mov.u32 	%r31, %r3;
$L__BB0_3:
	.pragma "nounroll";
	mul.wide.s32 	%rd16, %r31, 8;
	add.s64 	%rd17, %rd4, %rd16;
	ld.global.f64 	%fd11, [%rd17+-64];
	ld.global.f64 	%fd12, [%rd29+-64];
	fma.rn.f64 	%fd13, %fd11, %fd12, %fd95;
	st.global.f64 	[%rd3], %fd13;
	ld.global.f64 	%fd14, [%rd17+-56];
	ld.global.f64 	%fd15, [%rd29+-56];
	fma.rn.f64 	%fd16, %fd14, %fd15, %fd13;
	st.global.f64 	[%rd3], %fd16;
	ld.global.f64 	%fd17, [%rd17+-48];
	ld.global.f64 	%fd18, [%rd29+-48];
	fma.rn.f64 	%fd19, %fd17, %fd18, %fd16;
	st.global.f64 	[%rd3], %fd19;
	ld.global.f64 	%fd20, [%rd17+-40];
	ld.global.f64 	%fd21, [%rd29+-40];
	fma.rn.f64 	%fd22, %fd20, %fd21, %fd19;
	st.global.f64 	[%rd3], %fd22;
	ld.global.f64 	%fd23, [%rd17+-32];
	ld.global.f64 	%fd24, [%rd29+-32];
	fma.rn.f64 	%fd25, %fd23, %fd24, %fd22;
	st.global.f64 	[%rd3], %fd25;
	ld.global.f64 	%fd26, [%rd17+-24];
	ld.global.f64 	%fd27, [%rd29+-24];
	fma.rn.f64 	%fd28, %fd26, %fd27, %fd25;
	st.global.f64 	[%rd3], %fd28;
	ld.global.f64 	%fd29, [%rd17+-16];
	ld.global.f64 	%fd30, [%rd29+-16];
	fma.rn.f64 	%fd31, %fd29, %fd30, %fd28;
	st.global.f64 	[%rd3], %fd31;
	ld.global.f64 	%fd32, [%rd17+-8];
	ld.global.f64 	%fd33, [%rd29+-8];
	fma.rn.f64 	%fd34, %fd32, %fd33, %fd31;
	st.global.f64 	[%rd3], %fd34;
	ld.global.f64 	%fd35, [%rd17];
	ld.global.f64 	%fd36, [%rd29];
	fma.rn.f64 	%fd37, %fd35, %fd36, %fd34;
	st.global.f64 	[%rd3], %fd37;
	ld.global.f64 	%fd38, [%rd17+8];
	ld.global.f64 	%fd39, [%rd29+8];
	fma.rn.f64 	%fd40, %fd38, %fd39, %fd37;
	st.global.f64 	[%rd3], %fd40;
	ld.global.f64 	%fd41, [%rd17+16];
	ld.global.f64 	%fd42, [%rd29+16];
	fma.rn.f64 	%fd43, %fd41, %fd42, %fd40;
	st.global.f64 	[%rd3], %fd43;
	ld.global.f64 	%fd44, [%rd17+24];
	ld.global.f64 	%fd45, [%rd29+24];
	fma.rn.f64 	%fd46, %fd44, %fd45, %fd43;
	st.global.f64 	[%rd3], %fd46;
	ld.global.f64 	%fd47, [%rd17+32];
	ld.global.f64 	%fd48, [%rd29+32];
	fma.rn.f64 	%fd49, %fd47, %fd48, %fd46;
	st.global.f64 	[%rd3], %fd49;
	ld.global.f64 	%fd50, [%rd17+40];
	ld.global.f64 	%fd51, [%rd29+40];
	fma.rn.f64 	%fd52, %fd50, %fd51, %fd49;
	st.global.f64 	[%rd3], %fd52;
	ld.global.f64 	%fd53, [%rd17+48];
	ld.global.f64 	%fd54, [%rd29+48];
	fma.rn.f64 	%fd55, %fd53, %fd54, %fd52;
	st.global.f64 	[%rd3], %fd55;
	ld.global.f64 	%fd56, [%rd17+56];
	ld.global.f64 	%fd57, [%rd29+56];
	fma.rn.f64 	%fd95, %fd56, %fd57, %fd55;
	st.global.f64 	[%rd3], %fd95;
	add.s32 	%r32, %r32, 16;
	add.s32 	%r31, %r31, 16;
	add.s64 	%rd29, %rd29, 128;
	setp.ne.s32 	%p3, %r32, 0;
	@%p3 bra 	$L__BB0_3;
$L__BB0_4:
	setp.eq.s32 	%p4, %r4, 0;
	@%p4 bra 	$L__BB0_13;
	and.b32  	%r12, %r24, 7;
	setp.lt.u32 	%p5, %r4, 8;
	@%p5 bra 	$L__BB0_7;
	add.s32 	%r28, %r34, %r3;
	mul.wide.s32 	%rd18, %r28, 8;
	add.s64 	%rd19, %rd2, %rd18;
	ld.global.f64 	%fd58, [%rd19];
	mul.wide.u32 	%rd20, %r34, 8;
	add.s64 	%rd21, %rd1, %rd20;
	ld.global.f64 	%fd59, [%rd21];
	fma.rn.f64 	%fd60, %fd58, %fd59, %fd95;
	st.global.f64 	[%rd3], %fd60;
	ld.global.f64 	%fd61, [%rd19+8];
	ld.global.f64 	%fd62, [%rd21+8];
	fma.rn.f64 	%fd63, %fd61, %fd62, %fd60;
	st.global.f64 	[%rd3], %fd63;
	ld.global.f64 	%fd64, [%rd19+16];
	ld.global.f64 	%fd65, [%rd21+16];
	fma.rn.f64 	%fd66, %fd64, %fd65, %fd63;
	st.global.f64 	[%rd3], %fd66;
	ld.global.f64 	%fd67, [%rd19+24];
	ld.global.f64 	%fd68, [%rd21+24];
	fma.rn.f64 	%fd69, %fd67, %fd68, %fd66;
	st.global.f64 	[%rd3], %fd69;
	ld.global.f64 	%fd70, [%rd19+32];
	ld.global.f64 	%fd71, [%rd21+32];
	fma.rn.f64 	%fd72, %fd70, %fd71, %fd69;
	st.global.f64 	[%rd3], %fd72;
	ld.global.f64 	%fd73, [%rd19+40];
	ld.global.f64 	%fd74, [%rd21+40];
	fma.rn.f64 	%fd75, %fd73, %fd74, %fd72;
	st.global.f64 	[%rd3], %fd75;
	ld.global.f64 	%fd76, [%rd19+48];
	ld.global.f64 	%fd77, [%rd21+48];
	fma.rn.f64 	%fd78, %fd76, %fd77, %fd75;
	st.global.f64 	[%rd3], %fd78;
	ld.global.f64 	%fd79, [%rd19+56];
	ld.global.f64 	%fd80, [%rd21+56];
	fma.rn.f64 	%fd95, %fd79, %fd80, %fd78;
	st.global.f64 	[%rd3], %fd95;
	add.s32 	%r34, %r34, 8;
$L__BB0_7:
	setp.eq.s32 	%p6, %r12, 0;
	@%p6 bra 	$L__BB0_13;
	and.b32  	%r15, %r24, 3;
	setp.lt.u32 	%p7, %r12, 4;
	@%p7 bra 	$L__BB0_10;
	add.s32 	%r29, %r34, %r3;
	mul.wide.s32 	%rd22, %r29, 8;
	add.s64 	%rd23, %rd2, %rd22;
	ld.global.f64 	%fd81, [%rd23];
	mul.wide.u32 	%rd24, %r34, 8;
	add.s64 	%rd25, %rd1, %rd24;
	ld.global.f64 	%fd82, [%rd25];
	fma.rn.f64 	%fd83, %fd81, %fd82, %fd95;
	st.global.f64 	[%rd3], %fd83;
	ld.global.f64 	%fd84, [%rd23+8];
	ld.global.f64 	%fd85, [%rd25+8];
	fma.rn.f64 	%fd86, %fd84, %fd85, %fd83;
	st.global.f64 	[%rd3], %fd86;
	ld.global.f64 	%fd87, [%rd23+16];
	ld.global.f64 	%fd88, [%rd25+16];
	fma.rn.f64 	%fd89, %fd87, %fd88, %fd86;
	st.global.f64 	[%rd3], %fd89;
	ld.global.f64 	%fd90, [%rd23+24];
	ld.global.f64 	%fd91, [%rd25+24];
	fma.rn.f64 	%fd95, %fd90, %fd91, %fd89;
	st.global.f64 	[%rd3], %fd95;
	add.s32 	%r34, %r34, 4;
$L__BB0_10:
	setp.eq.s32 	%p8, %r15, 0;
	@%p8 bra 	$L__BB0_13;
	mul.wide.u32 	%rd26, %r34, 8;
	add.s64 	%rd30, %rd1, %rd26;
	add.s32 	%r30, %r1, %r34;
	add.s32 	%r37, %r30, %r2;
	neg.s32 	%r36, %r15;
$L__BB0_12:
	.pragma "nounroll";
	mul.wide.s32 	%rd27, %r37, 8;
	add.s64 	%rd28, %rd2, %rd27;
	ld.global.f64 	%fd92, [%rd28];
	ld.global.f64 	%fd93, [%rd30];
	fma.rn.f64 	%fd95, %fd92, %fd93, %fd95;
	st.global.f64 	[%rd3], %fd95;
	add.s64 	%rd30, %rd30, 8;
	add.s32 	%r37, %r37, 1;
	add.s32 	%r36, %r36, 1;
	setp.ne.s32 	%p9, %r36, 0;
	@%p9 bra 	$L__BB0_12;
$L__BB0_13:
	ret;

}


// ===== COMPILED SASS (sm_100) =====

	.target	sm_100

	.elftype	@"ET_EXEC"


//--------------------- .note.nv.tkinfo           --------------------------
	.section	.note.nv.tkinfo,"",@"SHT_NOTE"
	.sectionflags	@"SHF_NOTE_NV_TKINFO"
	.tkinfo
        /*0018*/ 	.word	0x00000002
        /*0030*/ 	.string	""
        /*0030*/ 	.string	"ptxas"
        /*0030*/ 	.string	"Cuda compilation tools, release 13.0, V13.0.88"
        /*0030*/ 	.string	"Build cuda_13.0.r13.0/compiler.36424714_0"
        /*0030*/ 	.string	"-arch sm_100 -m 64 "



//--------------------- .note.nv.cuinfo           --------------------------
	.section	.note.nv.cuinfo,"",@"SHT_NOTE"
	.sectionflags	@"SHF_NOTE_NV_CUINFO"
        /*0018*/ 	.short	0x0002
        /*001a*/ 	.short	0x0064
        /*001c*/ 	.short	0x0082
	.zero		2


//--------------------- .nv.info                  --------------------------
	.section	.nv.info,"",@"SHT_CUDA_INFO"
	.align	4


	//----- nvinfo : EIATTR_REGCOUNT
	.align		4
        /*0000*/ 	.byte	0x04, 0x2f
        /*0002*/ 	.short	(.L_1 - .L_0)
	.align		4
.L_0:
        /*0004*/ 	.word	index@(_Z10matmultveciPdS_S_)
        /*0008*/ 	.word	0x0000001a


	//----- nvinfo : EIATTR_FRAME_SIZE
	.align		4
.L_1:
        /*000c*/ 	.byte	0x04, 0x11
        /*000e*/ 	.short	(.L_3 - .L_2)
	.align		4
.L_2:
        /*0010*/ 	.word	index@(_Z10matmultveciPdS_S_)
        /*0014*/ 	.word	0x00000000


	//----- nvinfo : EIATTR_MIN_STACK_SIZE
	.align		4
.L_3:
        /*0018*/ 	.byte	0x04, 0x12
        /*001a*/ 	.short	(.L_5 - .L_4)
	.align		4
.L_4:
        /*001c*/ 	.word	index@(_Z10matmultveciPdS_S_)
        /*0020*/ 	.word	0x00000000
.L_5:


//--------------------- .nv.compat                --------------------------
	.section	.nv.compat,"",@"SHT_CUDA_COMPAT_INFO"
	.align	4
        /*0000*/ 	.byte	0x02, 0x09, 0x00, 0x00, 0x02, 0x02, 0x01, 0x00, 0x02, 0x05, 0x05, 0x00, 0x03, 0x07, 0x01, 0x01
        /*0010*/ 	.byte	0x02, 0x03, 0x00, 0x00, 0x02, 0x06, 0x01, 0x00, 0x04, 0x0b, 0x08, 0x00, 0x01, 0x00, 0x00, 0x00
        /*0020*/ 	.byte	0x00, 0x00, 0x00, 0x00


//--------------------- .nv.info._Z10matmultveciPdS_S_ --------------------------
	.section	.nv.info._Z10matmultveciPdS_S_,"",@"SHT_CUDA_INFO"
	.sectionflags	@""
	.align	4


	//----- nvinfo : EIATTR_CUDA_API_VERSION
	.align		4
        /*0000*/ 	.byte	0x04, 0x37
        /*0002*/ 	.short	(.L_7 - .L_6)
.L_6:
        /*0004*/ 	.word	0x00000082


	//----- nvinfo : EIATTR_KPARAM_INFO
	.align		4
.L_7:
        /*0008*/ 	.byte	0x04, 0x17
        /*000a*/ 	.short	(.L_9 - .L_8)
.L_8:
        /*000c*/ 	.word	0x00000000
        /*0010*/ 	.short	0x0003
        /*0012*/ 	.short	0x0018
        /*0014*/ 	.byte	0x00, 0xf5, 0x21, 0x00


	//----- nvinfo : EIATTR_KPARAM_INFO
	.align		4
.L_9:
        /*0018*/ 	.byte	0x04, 0x17
        /*001a*/ 	.short	(.L_11 - .L_10)
.L_10:
        /*001c*/ 	.word	0x00000000
        /*0020*/ 	.short	0x0002
        /*0022*/ 	.short	0x0010
        /*0024*/ 	.byte	0x00, 0xf5, 0x21, 0x00


	//----- nvinfo : EIATTR_KPARAM_INFO
	.align		4
.L_11:
        /*0028*/ 	.byte	0x04, 0x17
        /*002a*/ 	.short	(.L_13 - .L_12)
.L_12:
        /*002c*/ 	.word	0x00000000
        /*0030*/ 	.short	0x0001
        /*0032*/ 	.short	0x0008
        /*0034*/ 	.byte	0x00, 0xf5, 0x21, 0x00


	//----- nvinfo : EIATTR_KPARAM_INFO
	.align		4
.L_13:
        /*0038*/ 	.byte	0x04, 0x17
        /*003a*/ 	.short	(.L_15 - .L_14)
.L_14:
        /*003c*/ 	.word	0x00000000
        /*0040*/ 	.short	0x0000
        /*0042*/ 	.short	0x0000
        /*0044*/ 	.byte	0x00, 0xf0, 0x11, 0x00


	//----- nvinfo : EIATTR_SPARSE_MMA_MASK
	.align		4
.L_15:
        /*0048*/ 	.byte	0x03, 0x50
        /*004a*/ 	.short	0x0000


	//----- nvinfo : EIATTR_MAXREG_COUNT
	.align		4
        /*004c*/ 	.byte	0x03, 0x1b
        /*004e*/ 	.short	0x00ff


	//----- nvinfo : EIATTR_MERCURY_ISA_VERSION
	.align		4
        /*0050*/ 	.byte	0x03, 0x5f
        /*0052*/ 	.short	0x0101


	//----- nvinfo : EIATTR_VRC_CTA_INIT_COUNT
	.align		4
        /*0054*/ 	.byte	0x02, 0x4a
	.zero		1
	.zero		1


	//----- nvinfo : EIATTR_EXIT_INSTR_OFFSETS
	.align		4
        /*0058*/ 	.byte	0x04, 0x1c
        /*005a*/ 	.short	(.L_17 - .L_16)


	//   ....[0]....
.L_16:
        /*005c*/ 	.word	0x00000040


	//   ....[1]....
        /*0060*/ 	.word	0x00000680


	//   ....[2]....
        /*0064*/ 	.word	0x00000930


	//   ....[3]....
        /*0068*/ 	.word	0x00000ae0


	//   ....[4]....
        /*006c*/ 	.word	0x00000c30


	//----- nvinfo : EIATTR_CBANK_PARAM_SIZE
	.align		4
.L_17:
        /*0070*/ 	.byte	0x03, 0x19
        /*0072*/ 	.short	0x0020


	//----- nvinfo : EIATTR_PARAM_CBANK
	.align		4
        /*0074*/ 	.byte	0x04, 0x0a
        /*0076*/ 	.short	(.L_19 - .L_18)
	.align		4
.L_18:
        /*0078*/ 	.word	index@(.nv.constant0._Z10matmultveciPdS_S_)
        /*007c*/ 	.short	0x0380
        /*007e*/ 	.short	0x0020


	//----- nvinfo : EIATTR_SW_WAR
	.align		4
.L_19:
        /*0080*/ 	.byte	0x04, 0x36
        /*0082*/ 	.short	(.L_21 - .L_20)
.L_20:
        /*0084*/ 	.word	0x00000008
.L_21:


//--------------------- .nv.callgraph             --------------------------
	.section	.nv.callgraph,"",@"SHT_CUDA_CALLGRAPH"
	.align	4
	.sectionentsize	8
	.align		4
        /*0000*/ 	.word	0x00000000
	.align		4
        /*0004*/ 	.word	0xffffffff
	.align		4
        /*0008*/ 	.word	0x00000000
	.align		4
        /*000c*/ 	.word	0xfffffffe
	.align		4
        /*0010*/ 	.word	0x00000000
	.align		4
        /*0014*/ 	.word	0xfffffffd
	.align		4
        /*0018*/ 	.word	0x00000000
	.align		4
        /*001c*/ 	.word	0xfffffffc


//--------------------- .text._Z10matmultveciPdS_S_ --------------------------
	.section	.text._Z10matmultveciPdS_S_,"ax",@progbits
	.align	128
        .global         _Z10matmultveciPdS_S_
        .type           _Z10matmultveciPdS_S_,@function
        .size           _Z10matmultveciPdS_S_,(.L_x_6 - _Z10matmultveciPdS_S_)
        .other          _Z10matmultveciPdS_S_,@"STO_CUDA_ENTRY STV_DEFAULT"
_Z10matmultveciPdS_S_:
.text._Z10matmultveciPdS_S_:
[----:B------:R-:W-:Y:S08]  /*0000*/  LDC R1, c[0x0][0x37c] ;  /* 0x0000df00ff017b82 */ /* 0x000ff00000000800 */
[----:B------:R-:W0:Y:S08]  /*0010*/  LDC R12, c[0x0][0x380] ;  /* 0x0000e000ff0c7b82 */ /* 0x000e300000000800 */
[----:B------:R-:W1:Y:S01]  /*0020*/  S2UR UR4, SR_CTAID.X ;  /* 0x00000000000479c3 */ /* 0x000e620000002500 */
[----:B0-----:R-:W-:-:S13]  /*0030*/  ISETP.GE.AND P0, PT, R12, 0x1, PT ;  /* 0x000000010c00780c */ /* 0x001fda0003f06270 */
[----:B-1----:R-:W-:Y:S05]  /*0040*/  @!P0 EXIT ;  /* 0x000000000000894d */ /* 0x002fea0003800000 */
[----:B------:R-:W0:Y:S01]  /*0050*/  S2R R0, SR_TID.X ;  /* 0x0000000000007919 */ /* 0x000e220000002100 */
[----:B------:R-:W1:Y:S01]  /*0060*/  LDCU UR5, c[0x0][0x360] ;  /* 0x00006c00ff0577ac */ /* 0x000e620008000800 */
[----:B------:R-:W2:Y:S01]  /*0070*/  LDC.64 R2, c[0x0][0x398] ;  /* 0x0000e600ff027b82 */ /* 0x000ea20000000a00 */
[----:B------:R-:W3:Y:S01]  /*0080*/  LDCU.64 UR12, c[0x0][0x358] ;  /* 0x00006b00ff0c77ac */ /* 0x000ee20008000a00 */
[C---:B------:R-:W-:Y:S01]  /*0090*/  ISETP.GE.U32.AND P1, PT, R12.reuse, 0x10, PT ;  /* 0x000000100c00780c */ /* 0x040fe20003f26070 */
[----:B-1----:R-:W-:Y:S01]  /*00a0*/  UIMAD UR4, UR4, UR5, URZ ;  /* 0x00000005040472a4 */ /* 0x002fe2000f8e02ff */
[----:B------:R-:W-:-:S05]  /*00b0*/  LOP3.LUT R14, R12, 0xf, RZ, 0xc0, !PT ;  /* 0x0000000f0c0e7812 */ /* 0x000fca00078ec0ff */
[----:B0-----:R-:W-:-:S04]  /*00c0*/  VIADD R6, R0, UR4 ;  /* 0x0000000400067c36 */ /* 0x001fc80008000000 */
[----:B--2---:R-:W-:Y:S01]  /*00d0*/  IMAD.WIDE R2, R6, 0x8, R2 ;  /* 0x0000000806027825 */ /* 0x004fe200078e0202 */
[----:B------:R-:W-:-:S04]  /*00e0*/  ISETP.NE.AND P0, PT, R14, RZ, PT ;  /* 0x000000ff0e00720c */ /* 0x000fc80003f05270 */
[----:B---3--:R0:W5:Y:S01]  /*00f0*/  LDG.E.64 R4, desc[UR12][R2.64] ;  /* 0x0000000c02047981 */ /* 0x008162000c1e1b00 */
[----:B------:R-:W-:Y:S01]  /*0100*/  IMAD.MOV.U32 R7, RZ, RZ, RZ ;  /* 0x000000ffff077224 */ /* 0x000fe200078e00ff */
[----:B------:R-:W-:Y:S07]  /*0110*/  @!P1 BRA `(.L_x_0) ;  /* 0x0000000400589947 */ /* 0x000fee0003800000 */
[----:B------:R-:W1:Y:S01]  /*0120*/  LDCU.64 UR10, c[0x0][0x390] ;  /* 0x00007200ff0a77ac */ /* 0x000e620008000a00 */
[----:B------:R-:W-:Y:S02]  /*0130*/  LOP3.LUT R7, R12, 0x7ffffff0, RZ, 0xc0, !PT ;  /* 0x7ffffff00c077812 */ /* 0x000fe400078ec0ff */
[----:B------:R-:W-:Y:S01]  /*0140*/  MOV R15, R6 ;  /* 0x00000006000f7202 */ /* 0x000fe20000000f00 */
[----:B------:R-:W2:Y:S02]  /*0150*/  LDCU.64 UR8, c[0x0][0x388] ;  /* 0x00007100ff0877ac */ /* 0x000ea40008000a00 */
[----:B------:R-:W-:Y:S01]  /*0160*/  IMAD.MOV R13, RZ, RZ, -R7 ;  /* 0x000000ffff0d7224 */ /* 0x000fe200078e0a07 */
[----:B-1----:R-:W-:-:S04]  /*0170*/  UIADD3 UR5, UP1, UPT, UR10, 0x40, URZ ;  /* 0x000000400a057890 */ /* 0x002fc8000ff3e0ff */
[----:B------:R-:W-:Y:S02]  /*0180*/  UIADD3.X UR6, UPT, UPT, URZ, UR11, URZ, UP1, !UPT ;  /* 0x0000000bff067290 */ /* 0x000fe40008ffe4ff */
[----:B--2---:R-:W-:Y:S01]  /*0190*/  UIADD3 UR7, UP0, UPT, UR8, 0x40, URZ ;  /* 0x0000004008077890 */ /* 0x004fe2000ff1e0ff */
[----:B------:R-:W-:-:S03]  /*01a0*/  IMAD.U32 R16, RZ, RZ, UR5 ;  /* 0x00000005ff107e24 */ /* 0x000fc6000f8e00ff */
[----:B------:R-:W-:Y:S01]  /*01b0*/  MOV R17, UR6 ;  /* 0x0000000600117c02 */ /* 0x000fe20008000f00 */
[----:B------:R-:W-:-:S12]  /*01c0*/  UIADD3.X UR8, UPT, UPT, URZ, UR9, URZ, UP0, !UPT ;  /* 0x00000009ff087290 */ /* 0x000fd800087fe4ff */
.L_x_1:
[----:B------:R-:W-:Y:S01]  /*01d0*/  IMAD.U32 R10, RZ, RZ, UR7 ;  /* 0x00000007ff0a7e24 */ /* 0x000fe2000f8e00ff */
[----:B------:R-:W-:Y:S01]  /*01e0*/  MOV R8, R16 ;  /* 0x0000001000087202 */ /* 0x000fe20000000f00 */
[----:B------:R-:W-:Y:S02]  /*01f0*/  IMAD.U32 R11, RZ, RZ, UR8 ;  /* 0x00000008ff0b7e24 */ /* 0x000fe4000f8e00ff */
[----:B------:R-:W-:Y:S02]  /*0200*/  IMAD.MOV.U32 R9, RZ, RZ, R17 ;  /* 0x000000ffff097224 */ /* 0x000fe400078e0011 */
[----:B------:R-:W-:-:S03]  /*0210*/  IMAD.WIDE R10, R15, 0x8, R10 ;  /* 0x000000080f0a7825 */ /* 0x000fc600078e020a */
[----:B--2---:R-:W2:Y:S04]  /*0220*/  LDG.E.64 R18, desc[UR12][R8.64+-0x40] ;  /* 0xffffc00c08127981 */ /* 0x004ea8000c1e1b00 */
[----:B------:R-:W2:Y:S02]  /*0230*/  LDG.E.64 R16, desc[UR12][R10.64+-0x40] ;  /* 0xffffc00c0a107981 */ /* 0x000ea4000c1e1b00 */
[----:B--2--5:R-:W-:-:S07]  /*0240*/  DFMA R16, R16, R18, R4 ;  /* 0x000000121010722b */ /* 0x024fce0000000004 */
[----:B------:R1:W-:Y:S04]  /*0250*/  STG.E.64 desc[UR12][R2.64], R16 ;  /* 0x0000001002007986 */ /* 0x0003e8000c101b0c */
[----:B------:R-:W2:Y:S04]  /*0260*/  LDG.E.64 R4, desc[UR12][R10.64+-0x38] ;  /* 0xffffc80c0a047981 */ /* 0x000ea8000c1e1b00 */
[----:B------:R-:W2:Y:S02]  /*0270*/  LDG.E.64 R18, desc[UR12][R8.64+-0x38] ;  /* 0xffffc80c08127981 */ /* 0x000ea4000c1e1b00 */
[----:B--2---:R-:W-:-:S07]  /*0280*/  DFMA R4, R4, R18, R16 ;  /* 0x000000120404722b */ /* 0x004fce0000000010 */
[----:B------:R2:W-:Y:S04]  /*0290*/  STG.E.64 desc[UR12][R2.64], R4 ;  /* 0x0000000402007986 */ /* 0x0005e8000c101b0c */
[----:B------:R-:W3:Y:S04]  /*02a0*/  LDG.E.64 R18, desc[UR12][R10.64+-0x30] ;  /* 0xffffd00c0a127981 */ /* 0x000ee8000c1e1b00 */
[----:B------:R-:W3:Y:S02]  /*02b0*/  LDG.E.64 R20, desc[UR12][R8.64+-0x30] ;  /* 0xffffd00c08147981 */ /* 0x000ee4000c1e1b00 */
[----:B---3--:R-:W-:-:S07]  /*02c0*/  DFMA R18, R18, R20, R4 ;  /* 0x000000141212722b */ /* 0x008fce0000000004 */
[----:B------:R3:W-:Y:S04]  /*02d0*/  STG.E.64 desc[UR12][R2.64], R18 ;  /* 0x0000001202007986 */ /* 0x0007e8000c101b0c */
[----:B------:R-:W4:Y:S04]  /*02e0*/  LDG.E.64 R20, desc[UR12][R10.64+-0x28] ;  /* 0xffffd80c0a147981 */ /* 0x000f28000c1e1b00 */
[----:B------:R-:W4:Y:S02]  /*02f0*/  LDG.E.64 R22, desc[UR12][R8.64+-0x28] ;  /* 0xffffd80c08167981 */ /* 0x000f24000c1e1b00 */
[----:B----4-:R-:W-:-:S07]  /*0300*/  DFMA R20, R20, R22, R18 ;  /* 0x000000161414722b */ /* 0x010fce0000000012 */
[----:B------:R4:W-:Y:S04]  /*0310*/  STG.E.64 desc[UR12][R2.64], R20 ;  /* 0x0000001402007986 */ /* 0x0009e8000c101b0c */
[----:B-1----:R-:W2:Y:S04]  /*0320*/  LDG.E.64 R16, desc[UR12][R10.64+-0x20] ;  /* 0xffffe00c0a107981 */ /* 0x002ea8000c1e1b00 */
[----:B------:R-:W2:Y:S02]  /*0330*/  LDG.E.64 R22, desc[UR12][R8.64+-0x20] ;  /* 0xffffe00c08167981 */ /* 0x000ea4000c1e1b00 */
[----:B--2---:R-:W-:-:S07]  /*0340*/  DFMA R16, R16, R22, R20 ;  /* 0x000000161010722b */ /* 0x004fce0000000014 */
[----:B------:R1:W-:Y:S04]  /*0350*/  STG.E.64 desc[UR12][R2.64], R16 ;  /* 0x0000001002007986 */ /* 0x0003e8000c101b0c */
[----:B------:R-:W2:Y:S04]  /*0360*/  LDG.E.64 R4, desc[UR12][R10.64+-0x18] ;  /* 0xffffe80c0a047981 */ /* 0x000ea8000c1e1b00 */
[----:B------:R-:W2:Y:S02]  /*0370*/  LDG.E.64 R22, desc[UR12][R8.64+-0x18] ;  /* 0xffffe80c08167981 */ /* 0x000ea4000c1e1b00 */
[----:B--2---:R-:W-:-:S07]  /*0380*/  DFMA R4, R4, R22, R16 ;  /* 0x000000160404722b */ /* 0x004fce0000000010 */
[----:B------:R2:W-:Y:S04]  /*0390*/  STG.E.64 desc[UR12][R2.64], R4 ;  /* 0x0000000402007986 */ /* 0x0005e8000c101b0c */
[----:B---3--:R-:W3:Y:S04]  /*03a0*/  LDG.E.64 R18, desc[UR12][R10.64+-0x10] ;  /* 0xfffff00c0a127981 */ /* 0x008ee8000c1e1b00 */
[----:B------:R-:W3:Y:S02]  /*03b0*/  LDG.E.64 R22, desc[UR12][R8.64+-0x10] ;  /* 0xfffff00c08167981 */ /* 0x000ee4000c1e1b00 */
[----:B---3--:R-:W-:-:S07]  /*03c0*/  DFMA R18, R18, R22, R4 ;  /* 0x000000161212722b */ /* 0x008fce0000000004 */
[----:B------:R3:W-:Y:S04]  /*03d0*/  STG.E.64 desc[UR12][R2.64], R18 ;  /* 0x0000001202007986 */ /* 0x0007e8000c101b0c */
[----:B----4-:R-:W4:Y:S04]  /*03e0*/  LDG.E.64 R20, desc[UR12][R10.64+-0x8] ;  /* 0xfffff80c0a147981 */ /* 0x010f28000c1e1b00 */
        /* <DEDUP_REMOVED lines=27> */
[----:B------:R-:W4:Y:S04]  /*05a0*/  LDG.E.64 R4, desc[UR12][R10.64+0x30] ;  /* 0x0000300c0a047981 */ /* 0x000f28000c1e1b00 */
[----:B---3--:R-:W4:Y:S01]  /*05b0*/  LDG.E.64 R18, desc[UR12][R8.64+0x30] ;  /* 0x0000300c08127981 */ /* 0x008f22000c1e1b00 */
[----:B------:R-:W-:Y:S01]  /*05c0*/  VIADD R13, R13, 0x10 ;  /* 0x000000100d0d7836 */ /* 0x000fe20000000000 */
[----:B----4-:R-:W-:-:S07]  /*05d0*/  DFMA R18, R4, R18, R22 ;  /* 0x000000120412722b */ /* 0x010fce0000000016 */
[----:B------:R2:W-:Y:S04]  /*05e0*/  STG.E.64 desc[UR12][R2.64], R18 ;  /* 0x0000001202007986 */ /* 0x0005e8000c101b0c */
[----:B------:R-:W3:Y:S04]  /*05f0*/  LDG.E.64 R4, desc[UR12][R10.64+0x38] ;  /* 0x0000380c0a047981 */ /* 0x000ee8000c1e1b00 */
[----:B------:R-:W3:Y:S01]  /*0600*/  LDG.E.64 R20, desc[UR12][R8.64+0x38] ;  /* 0x0000380c08147981 */ /* 0x000ee2000c1e1b00 */
[----:B------:R-:W-:Y:S01]  /*0610*/  ISETP.NE.AND P1, PT, R13, RZ, PT ;  /* 0x000000ff0d00720c */ /* 0x000fe20003f25270 */
[----:B------:R-:W-:Y:S01]  /*0620*/  VIADD R15, R15, 0x10 ;  /* 0x000000100f0f7836 */ /* 0x000fe20000000000 */
[----:B-1----:R-:W-:-:S04]  /*0630*/  IADD3 R16, P2, PT, R8, 0x80, RZ ;  /* 0x0000008008107810 */ /* 0x002fc80007f5e0ff */
[----:B------:R-:W-:Y:S01]  /*0640*/  IADD3.X R17, PT, PT, RZ, R9, RZ, P2, !PT ;  /* 0x00000009ff117210 */ /* 0x000fe200017fe4ff */
[----:B---3--:R-:W-:-:S07]  /*0650*/  DFMA R4, R4, R20, R18 ;  /* 0x000000140404722b */ /* 0x008fce0000000012 */
[----:B------:R2:W-:Y:S01]  /*0660*/  STG.E.64 desc[UR12][R2.64], R4 ;  /* 0x0000000402007986 */ /* 0x0005e2000c101b0c */
[----:B------:R-:W-:Y:S05]  /*0670*/  @P1 BRA `(.L_x_1) ;  /* 0xfffffff800d41947 */ /* 0x000fea000383ffff */
.L_x_0:
[----:B------:R-:W-:Y:S05]  /*0680*/  @!P0 EXIT ;  /* 0x000000000000894d */ /* 0x000fea0003800000 */
[----:B------:R-:W-:Y:S02]  /*0690*/  ISETP.GE.U32.AND P0, PT, R14, 0x8, PT ;  /* 0x000000080e00780c */ /* 0x000fe40003f06070 */
[----:B------:R-:W-:-:S04]  /*06a0*/  LOP3.LUT R13, R12, 0x7, RZ, 0xc0, !PT ;  /* 0x000000070c0d7812 */ /* 0x000fc800078ec0ff */
[----:B------:R-:W-:-:S07]  /*06b0*/  ISETP.NE.AND P1, PT, R13, RZ, PT ;  /* 0x000000ff0d00720c */ /* 0x000fce0003f25270 */
[----:B------:R-:W-:Y:S06]  /*06c0*/  @!P0 BRA `(.L_x_2) ;  /* 0x0000000000988947 */ /* 0x000fec0003800000 */
[----:B------:R-:W1:Y:S01]  /*06d0*/  LDC.64 R10, c[0x0][0x388] ;  /* 0x0000e200ff0a7b82 */ /* 0x000e620000000a00 */
[----:B------:R-:W-:-:S07]  /*06e0*/  IMAD.IADD R15, R6, 0x1, R7 ;  /* 0x00000001060f7824 */ /* 0x000fce00078e0207 */
[----:B------:R-:W3:Y:S01]  /*06f0*/  LDC.64 R8, c[0x0][0x390] ;  /* 0x0000e400ff087b82 */ /* 0x000ee20000000a00 */
[----:B-1----:R-:W-:-:S05]  /*0700*/  IMAD.WIDE R10, R15, 0x8, R10 ;  /* 0x000000080f0a7825 */ /* 0x002fca00078e020a */
[----:B------:R-:W4:Y:S01]  /*0710*/  LDG.E.64 R14, desc[UR12][R10.64] ;  /* 0x0000000c0a0e7981 */ /* 0x000f22000c1e1b00 */
[----:B---3--:R-:W-:-:S05]  /*0720*/  IMAD.WIDE.U32 R8, R7, 0x8, R8 ;  /* 0x0000000807087825 */ /* 0x008fca00078e0008 */
[----:B------:R-:W4:Y:S02]  /*0730*/  LDG.E.64 R16, desc[UR12][R8.64] ;  /* 0x0000000c08107981 */ /* 0x000f24000c1e1b00 */
[----:B----45:R-:W-:-:S07]  /*0740*/  DFMA R14, R14, R16, R4 ;  /* 0x000000100e0e722b */ /* 0x030fce0000000004 */
[----:B------:R1:W-:Y:S04]  /*0750*/  STG.E.64 desc[UR12][R2.64], R14 ;  /* 0x0000000e02007986 */ /* 0x0003e8000c101b0c */
[----:B--2---:R-:W2:Y:S04]  /*0760*/  LDG.E.64 R4, desc[UR12][R10.64+0x8] ;  /* 0x0000080c0a047981 */ /* 0x004ea8000c1e1b00 */
        /* <DEDUP_REMOVED lines=19> */
[----:B------:R-:W2:Y:S04]  /*08a0*/  LDG.E.64 R4, desc[UR12][R10.64+0x30] ;  /* 0x0000300c0a047981 */ /* 0x000ea8000c1e1b00 */
[----:B---3--:R-:W2:Y:S02]  /*08b0*/  LDG.E.64 R16, desc[UR12][R8.64+0x30] ;  /* 0x0000300c08107981 */ /* 0x008ea4000c1e1b00 */
[----:B--2---:R-:W-:-:S07]  /*08c0*/  DFMA R16, R4, R16, R20 ;  /* 0x000000100410722b */ /* 0x004fce0000000014 */
[----:B------:R1:W-:Y:S04]  /*08d0*/  STG.E.64 desc[UR12][R2.64], R16 ;  /* 0x0000001002007986 */ /* 0x0003e8000c101b0c */
[----:B------:R-:W2:Y:S04]  /*08e0*/  LDG.E.64 R4, desc[UR12][R10.64+0x38] ;  /* 0x0000380c0a047981 */ /* 0x000ea8000c1e1b00 */
[----:B----4-:R-:W2:Y:S01]  /*08f0*/  LDG.E.64 R18, desc[UR12][R8.64+0x38] ;  /* 0x0000380c08127981 */ /* 0x010ea2000c1e1b00 */
[----:B------:R-:W-:Y:S01]  /*0900*/  IADD3 R7, PT, PT, R7, 0x8, RZ ;  /* 0x0000000807077810 */ /* 0x000fe20007ffe0ff */
[----:B--2---:R-:W-:-:S07]  /*0910*/  DFMA R4, R4, R18, R16 ;  /* 0x000000120404722b */ /* 0x004fce0000000010 */
[----:B------:R1:W-:Y:S04]  /*0920*/  STG.E.64 desc[UR12][R2.64], R4 ;  /* 0x0000000402007986 */ /* 0x0003e8000c101b0c */
.L_x_2:
[----:B------:R-:W-:Y:S05]  /*0930*/  @!P1 EXIT ;  /* 0x000000000000994d */ /* 0x000fea0003800000 */
[----:B------:R-:W-:Y:S02]  /*0940*/  ISETP.GE.U32.AND P0, PT, R13, 0x4, PT ;  /* 0x000000040d00780c */ /* 0x000fe40003f06070 */
[----:B------:R-:W-:-:S04]  /*0950*/  LOP3.LUT R12, R12, 0x3, RZ, 0xc0, !PT ;  /* 0x000000030c0c7812 */ /* 0x000fc800078ec0ff */
[----:B------:R-:W-:-:S07]  /*0960*/  ISETP.NE.AND P1, PT, R12, RZ, PT ;  /* 0x000000ff0c00720c */ /* 0x000fce0003f25270 */
[----:B------:R-:W-:Y:S06]  /*0970*/  @!P0 BRA `(.L_x_3) ;  /* 0x0000000000588947 */ /* 0x000fec0003800000 */
[----:B------:R-:W3:Y:S01]  /*0980*/  LDC.64 R10, c[0x0][0x388] ;  /* 0x0000e200ff0a7b82 */ /* 0x000ee20000000a00 */
[----:B------:R-:W-:-:S07]  /*0990*/  IMAD.IADD R13, R6, 0x1, R7 ;  /* 0x00000001060d7824 */ /* 0x000fce00078e0207 */
[----:B------:R-:W4:Y:S01]  /*09a0*/  LDC.64 R8, c[0x0][0x390] ;  /* 0x0000e400ff087b82 */ /* 0x000f220000000a00 */
[----:B---3--:R-:W-:-:S05]  /*09b0*/  IMAD.WIDE R10, R13, 0x8, R10 ;  /* 0x000000080d0a7825 */ /* 0x008fca00078e020a */
[----:B-1----:R-:W3:Y:S01]  /*09c0*/  LDG.E.64 R14, desc[UR12][R10.64] ;  /* 0x0000000c0a0e7981 */ /* 0x002ee2000c1e1b00 */
[----:B----4-:R-:W-:-:S05]  /*09d0*/  IMAD.WIDE.U32 R8, R7, 0x8, R8 ;  /* 0x0000000807087825 */ /* 0x010fca00078e0008 */
[----:B------:R-:W3:Y:S02]  /*09e0*/  LDG.E.64 R16, desc[UR12][R8.64] ;  /* 0x0000000c08107981 */ /* 0x000ee4000c1e1b00 */
[----:B---3-5:R-:W-:-:S07]  /*09f0*/  DFMA R14, R14, R16, R4 ;  /* 0x000000100e0e722b */ /* 0x028fce0000000004 */
[----:B------:R3:W-:Y:S04]  /*0a00*/  STG.E.64 desc[UR12][R2.64], R14 ;  /* 0x0000000e02007986 */ /* 0x0007e8000c101b0c */
[----:B--2---:R-:W2:Y:S04]  /*0a10*/  LDG.E.64 R4, desc[UR12][R10.64+0x8] ;  /* 0x0000080c0a047981 */ /* 0x004ea8000c1e1b00 */
        /* <DEDUP_REMOVED lines=8> */
[----:B------:R-:W2:Y:S01]  /*0aa0*/  LDG.E.64 R20, desc[UR12][R8.64+0x18] ;  /* 0x0000180c08147981 */ /* 0x000ea2000c1e1b00 */
[----:B------:R-:W-:Y:S01]  /*0ab0*/  IADD3 R7, PT, PT, R7, 0x4, RZ ;  /* 0x0000000407077810 */ /* 0x000fe20007ffe0ff */
[----:B--2---:R-:W-:-:S07]  /*0ac0*/  DFMA R4, R4, R20, R18 ;  /* 0x000000140404722b */ /* 0x004fce0000000012 */
[----:B------:R3:W-:Y:S04]  /*0ad0*/  STG.E.64 desc[UR12][R2.64], R4 ;  /* 0x0000000402007986 */ /* 0x0007e8000c101b0c */
.L_x_3:
[----:B------:R-:W-:Y:S05]  /*0ae0*/  @!P1 EXIT ;  /* 0x000000000000994d */ /* 0x000fea0003800000 */
[----:B------:R-:W4:Y:S01]  /*0af0*/  LDC.64 R10, c[0x0][0x390] ;  /* 0x0000e400ff0a7b82 */ /* 0x000f220000000a00 */
[----:B------:R-:W-:Y:S01]  /*0b00*/  IADD3 R13, PT, PT, R0, UR4, R7 ;  /* 0x00000004000d7c10 */ /* 0x000fe2000fffe007 */
[----:B------:R-:W-:-:S06]  /*0b10*/  IMAD.MOV R12, RZ, RZ, -R12 ;  /* 0x000000ffff0c7224 */ /* 0x000fcc00078e0a0c */
[----:B------:R-:W0:Y:S01]  /*0b20*/  LDC.64 R8, c[0x0][0x388] ;  /* 0x0000e200ff087b82 */ /* 0x000e220000000a00 */
[----:B----4-:R-:W-:-:S04]  /*0b30*/  IMAD.WIDE.U32 R10, R7, 0x8, R10 ;  /* 0x00000008070a7825 */ /* 0x010fc800078e000a */
[----:B------:R-:W-:Y:S01]  /*0b40*/  IMAD.MOV.U32 R0, RZ, RZ, R10 ;  /* 0x000000ffff007224 */ /* 0x000fe200078e000a */
[----:B-1-3--:R-:W-:-:S07]  /*0b50*/  MOV R15, R11 ;  /* 0x0000000b000f7202 */ /* 0x00afce0000000f00 */
.L_x_4:
[----:B0-----:R-:W-:Y:S01]  /*0b60*/  IMAD.WIDE R6, R13, 0x8, R8 ;  /* 0x000000080d067825 */ /* 0x001fe200078e0208 */
[----:B------:R-:W-:-:S03]  /*0b70*/  MOV R10, R0 ;  /* 0x00000000000a7202 */ /* 0x000fc60000000f00 */
[----:B------:R-:W-:Y:S02]  /*0b80*/  IMAD.MOV.U32 R11, RZ, RZ, R15 ;  /* 0x000000ffff0b7224 */ /* 0x000fe400078e000f */
[----:B------:R-:W2:Y:S04]  /*0b90*/  LDG.E.64 R6, desc[UR12][R6.64] ;  /* 0x0000000c06067981 */ /* 0x000ea8000c1e1b00 */
[----:B------:R-:W2:Y:S01]  /*0ba0*/  LDG.E.64 R10, desc[UR12][R10.64] ;  /* 0x0000000c0a0a7981 */ /* 0x000ea2000c1e1b00 */
[----:B------:R-:W-:Y:S01]  /*0bb0*/  IADD3 R12, PT, PT, R12, 0x1, RZ ;  /* 0x000000010c0c7810 */ /* 0x000fe20007ffe0ff */
[----:B------:R-:W-:Y:S01]  /*0bc0*/  VIADD R13, R13, 0x1 ;  /* 0x000000010d0d7836 */ /* 0x000fe20000000000 */
[----:B------:R-:W-:Y:S02]  /*0bd0*/  IADD3 R0, P1, PT, R0, 0x8, RZ ;  /* 0x0000000800007810 */ /* 0x000fe40007f3e0ff */
[----:B------:R-:W-:-:S02]  /*0be0*/  ISETP.NE.AND P0, PT, R12, RZ, PT ;  /* 0x000000ff0c00720c */ /* 0x000fc40003f05270 */
[----:B------:R-:W-:Y:S01]  /*0bf0*/  IADD3.X R15, PT, PT, RZ, R15, RZ, P1, !PT ;  /* 0x0000000fff0f7210 */ /* 0x000fe20000ffe4ff */
[----:B-12--5:R-:W-:-:S07]  /*0c00*/  DFMA R4, R6, R10, R4 ;  /* 0x0000000a0604722b */ /* 0x026fce0000000004 */
[----:B------:R1:W-:Y:S03]  /*0c10*/  STG.E.64 desc[UR12][R2.64], R4 ;  /* 0x0000000402007986 */ /* 0x0003e6000c101b0c */
[----:B------:R-:W-:Y:S05]  /*0c20*/  @P0 BRA `(.L_x_4) ;  /* 0xfffffffc00cc0947 */ /* 0x000fea000383ffff */
[----:B------:R-:W-:Y:S05]  /*0c30*/  EXIT ;  /* 0x000000000000794d */ /* 0x000fea0003800000 */
.L_x_5:
[----:B------:R-:W-:-:S00]  /*0c40*/  BRA `(.L_x_5) ;  /* 0xfffffffc00fc7947 */ /* 0x000fc0000383ffff */
[----:B------:R-:W-:-:S00]  /*0c50*/  NOP ;  /* 0x0000000000007918 */ /* 0x000fc00000000000 */
        /* <DEDUP_REMOVED lines=10> */
.L_x_6:


//--------------------- .nv.shared.reserved.0     --------------------------
	.section	.nv.shared.reserved.0,"aw",@nobits
	.weak		__nv_reservedSMEM_offset_0_alias
	.size		__nv_reservedSMEM_offset_0_alias, 0, 64
	.other		__nv_reservedSMEM_offset_0_alias,@"STO_CUDA_RESERVED_SHARED STV_DEFAULT"
__nv_reservedSMEM_offset_0_alias:
	.zero		0
	.zero		64


//--------------------- .nv.constant0._Z10matmultveciPdS_S_ --------------------------
	.section	.nv.constant0._Z10matmultveciPdS_S_,"a",@progbits
	.sectionflags	@""
	.align	4
.nv.constant0._Z10matmultveciPdS_S_:
	.zero		928


//--------------------- SYMBOLS --------------------------

	.type		.nv.reservedSmem.offset0,@object
	.size		.nv.reservedSmem.offset0,0x4
